//
// Generated by NVIDIA NVVM Compiler
//
// Compiler Build ID: CL-36424714
// Cuda compilation tools, release 13.0, V13.0.88
// Based on NVVM 20.0.0
//

.version 9.0
.target sm_100
.address_size 64

	// .globl	_Z16gradient_descentPfS_fi

.visible .entry _Z16gradient_descentPfS_fi(
	.param .u64 .ptr .align 1 _Z16gradient_descentPfS_fi_param_0,
	.param .u64 .ptr .align 1 _Z16gradient_descentPfS_fi_param_1,
	.param .f32 _Z16gradient_descentPfS_fi_param_2,
	.param .u32 _Z16gradient_descentPfS_fi_param_3
)
{
	.reg .pred 	%p<2>;
	.reg .b32 	%r<6>;
	.reg .b32 	%f<6>;
	.reg .b64 	%rd<8>;

	ld.param.u64 	%rd1, [_Z16gradient_descentPfS_fi_param_0];
	ld.param.u64 	%rd2, [_Z16gradient_descentPfS_fi_param_1];
	ld.param.f32 	%f1, [_Z16gradient_descentPfS_fi_param_2];
	ld.param.u32 	%r2, [_Z16gradient_descentPfS_fi_param_3];
	mov.u32 	%r3, %ctaid.x;
	mov.u32 	%r4, %ntid.x;
	mov.u32 	%r5, %tid.x;
	mad.lo.s32 	%r1, %r3, %r4, %r5;
	setp.ge.s32 	%p1, %r1, %r2;
	@%p1 bra 	$L__BB0_2;
	cvta.to.global.u64 	%rd3, %rd2;
	cvta.to.global.u64 	%rd4, %rd1;
	mul.wide.s32 	%rd5, %r1, 4;
	add.s64 	%rd6, %rd3, %rd5;
	ld.global.f32 	%f2, [%rd6];
	mul.f32 	%f3, %f1, %f2;
	add.s64 	%rd7, %rd4, %rd5;
	ld.global.f32 	%f4, [%rd7];
	sub.f32 	%f5, %f4, %f3;
	st.global.f32 	[%rd7], %f5;
$L__BB0_2:
	ret;

}
	// .globl	_Z14mirror_descentPfS_fi
.visible .entry _Z14mirror_descentPfS_fi(
	.param .u64 .ptr .align 1 _Z14mirror_descentPfS_fi_param_0,
	.param .u64 .ptr .align 1 _Z14mirror_descentPfS_fi_param_1,
	.param .f32 _Z14mirror_descentPfS_fi_param_2,
	.param .u32 _Z14mirror_descentPfS_fi_param_3
)
{
	.reg .pred 	%p<3>;
	.reg .b32 	%r<12>;
	.reg .b32 	%f<36>;
	.reg .b64 	%rd<8>;

	ld.param.u64 	%rd1, [_Z14mirror_descentPfS_fi_param_0];
	ld.param.u64 	%rd2, [_Z14mirror_descentPfS_fi_param_1];
	ld.param.f32 	%f1, [_Z14mirror_descentPfS_fi_param_2];
	ld.param.u32 	%r2, [_Z14mirror_descentPfS_fi_param_3];
	mov.u32 	%r3, %ctaid.x;
	mov.u32 	%r4, %ntid.x;
	mov.u32 	%r5, %tid.x;
	mad.lo.s32 	%r1, %r3, %r4, %r5;
	setp.ge.s32 	%p1, %r1, %r2;
	@%p1 bra 	$L__BB1_2;
	cvta.to.global.u64 	%rd3, %rd1;
	cvta.to.global.u64 	%rd4, %rd2;
	mul.wide.s32 	%rd5, %r1, 4;
	add.s64 	%rd6, %rd3, %rd5;
	ld.global.f32 	%f2, [%rd6];
	max.f32 	%f3, %f2, 0f358637BD;
	mov.b32 	%r6, %f3;
	add.s32 	%r7, %r6, -1059760811;
	and.b32  	%r8, %r7, -8388608;
	sub.s32 	%r9, %r6, %r8;
	mov.b32 	%f4, %r9;
	cvt.rn.f32.s32 	%f5, %r8;
	fma.rn.f32 	%f6, %f5, 0f34000000, 0f00000000;
	add.f32 	%f7, %f4, 0fBF800000;
	fma.rn.f32 	%f8, %f7, 0fBE055027, 0f3E1039F6;
	fma.rn.f32 	%f9, %f8, %f7, 0fBDF8CDCC;
	fma.rn.f32 	%f10, %f9, %f7, 0f3E0F2955;
	fma.rn.f32 	%f11, %f10, %f7, 0fBE2AD8B9;
	fma.rn.f32 	%f12, %f11, %f7, 0f3E4CED0B;
	fma.rn.f32 	%f13, %f12, %f7, 0fBE7FFF22;
	fma.rn.f32 	%f14, %f13, %f7, 0f3EAAAA78;
	fma.rn.f32 	%f15, %f14, %f7, 0fBF000000;
	mul.f32 	%f16, %f7, %f15;
	fma.rn.f32 	%f17, %f16, %f7, %f7;
	fma.rn.f32 	%f18, %f6, 0f3F317218, %f17;
	setp.gt.u32 	%p2, %r6, 2139095039;
	fma.rn.f32 	%f19, %f3, 0f7F800000, 0f7F800000;
	selp.f32 	%f20, %f19, %f18, %p2;
	add.s64 	%rd7, %rd4, %rd5;
	ld.global.f32 	%f21, [%rd7];
	mul.f32 	%f22, %f1, %f21;
	sub.f32 	%f23, %f20, %f22;
	fma.rn.f32 	%f24, %f23, 0f3BBB989D, 0f3F000000;
	cvt.sat.f32.f32 	%f25, %f24;
	mov.f32 	%f26, 0f4B400001;
	mov.f32 	%f27, 0f437C0000;
	fma.rm.f32 	%f28, %f25, %f27, %f26;
	add.f32 	%f29, %f28, 0fCB40007F;
	neg.f32 	%f30, %f29;
	fma.rn.f32 	%f31, %f23, 0f3FB8AA3B, %f30;
	fma.rn.f32 	%f32, %f23, 0f32A57060, %f31;
	mov.b32 	%r10, %f28;
	shl.b32 	%r11, %r10, 23;
	mov.b32 	%f33, %r11;
	ex2.approx.ftz.f32 	%f34, %f32;
	mul.f32 	%f35, %f34, %f33;
	st.global.f32 	[%rd6], %f35;
$L__BB1_2:
	ret;

}
	// .globl	_Z16compute_gradientPfS_S_S_i
.visible .entry _Z16compute_gradientPfS_S_S_i(
	.param .u64 .ptr .align 1 _Z16compute_gradientPfS_S_S_i_param_0,
	.param .u64 .ptr .align 1 _Z16compute_gradientPfS_S_S_i_param_1,
	.param .u64 .ptr .align 1 _Z16compute_gradientPfS_S_S_i_param_2,
	.param .u64 .ptr .align 1 _Z16compute_gradientPfS_S_S_i_param_3,
	.param .u32 _Z16compute_gradientPfS_S_S_i_param_4
)
{
	.reg .pred 	%p<11>;
	.reg .b32 	%r<37>;
	.reg .b32 	%f<114>;
	.reg .b64 	%rd<34>;

	ld.param.u64 	%rd12, [_Z16compute_gradientPfS_S_S_i_param_0];
	ld.param.u64 	%rd13, [_Z16compute_gradientPfS_S_S_i_param_1];
	ld.param.u64 	%rd10, [_Z16compute_gradientPfS_S_S_i_param_2];
	ld.param.u64 	%rd11, [_Z16compute_gradientPfS_S_S_i_param_3];
	ld.param.u32 	%r23, [_Z16compute_gradientPfS_S_S_i_param_4];
	cvta.to.global.u64 	%rd1, %rd13;
	cvta.to.global.u64 	%rd2, %rd12;
	mov.u32 	%r24, %ctaid.x;
	mov.u32 	%r25, %ntid.x;
	mov.u32 	%r26, %tid.x;
	mad.lo.s32 	%r1, %r24, %r25, %r26;
	setp.ge.s32 	%p1, %r1, %r23;
	@%p1 bra 	$L__BB2_15;
	setp.lt.s32 	%p2, %r23, 1;
	mov.f32 	%f113, 0f00000000;
	@%p2 bra 	$L__BB2_14;
	mul.lo.s32 	%r2, %r23, %r1;
	and.b32  	%r3, %r23, 15;
	setp.lt.u32 	%p3, %r23, 16;
	mov.f32 	%f113, 0f00000000;
	mov.b32 	%r33, 0;
	@%p3 bra 	$L__BB2_5;
	and.b32  	%r33, %r23, 2147483632;
	neg.s32 	%r31, %r33;
	add.s64 	%rd3, %rd2, 32;
	add.s64 	%rd32, %rd1, 32;
	mov.f32 	%f113, 0f00000000;
	mov.u32 	%r30, %r2;
$L__BB2_4:
	.pragma "nounroll";
	mul.wide.s32 	%rd14, %r30, 4;
	add.s64 	%rd15, %rd3, %rd14;
	ld.global.f32 	%f18, [%rd15+-32];
	ld.global.f32 	%f19, [%rd32+-32];
	fma.rn.f32 	%f20, %f18, %f19, %f113;
	ld.global.f32 	%f21, [%rd15+-28];
	ld.global.f32 	%f22, [%rd32+-28];
	fma.rn.f32 	%f23, %f21, %f22, %f20;
	ld.global.f32 	%f24, [%rd15+-24];
	ld.global.f32 	%f25, [%rd32+-24];
	fma.rn.f32 	%f26, %f24, %f25, %f23;
	ld.global.f32 	%f27, [%rd15+-20];
	ld.global.f32 	%f28, [%rd32+-20];
	fma.rn.f32 	%f29, %f27, %f28, %f26;
	ld.global.f32 	%f30, [%rd15+-16];
	ld.global.f32 	%f31, [%rd32+-16];
	fma.rn.f32 	%f32, %f30, %f31, %f29;
	ld.global.f32 	%f33, [%rd15+-12];
	ld.global.f32 	%f34, [%rd32+-12];
	fma.rn.f32 	%f35, %f33, %f34, %f32;
	ld.global.f32 	%f36, [%rd15+-8];
	ld.global.f32 	%f37, [%rd32+-8];
	fma.rn.f32 	%f38, %f36, %f37, %f35;
	ld.global.f32 	%f39, [%rd15+-4];
	ld.global.f32 	%f40, [%rd32+-4];
	fma.rn.f32 	%f41, %f39, %f40, %f38;
	ld.global.f32 	%f42, [%rd15];
	ld.global.f32 	%f43, [%rd32];
	fma.rn.f32 	%f44, %f42, %f43, %f41;
	ld.global.f32 	%f45, [%rd15+4];
	ld.global.f32 	%f46, [%rd32+4];
	fma.rn.f32 	%f47, %f45, %f46, %f44;
	ld.global.f32 	%f48, [%rd15+8];
	ld.global.f32 	%f49, [%rd32+8];
	fma.rn.f32 	%f50, %f48, %f49, %f47;
	ld.global.f32 	%f51, [%rd15+12];
	ld.global.f32 	%f52, [%rd32+12];
	fma.rn.f32 	%f53, %f51, %f52, %f50;
	ld.global.f32 	%f54, [%rd15+16];
	ld.global.f32 	%f55, [%rd32+16];
	fma.rn.f32 	%f56, %f54, %f55, %f53;
	ld.global.f32 	%f57, [%rd15+20];
	ld.global.f32 	%f58, [%rd32+20];
	fma.rn.f32 	%f59, %f57, %f58, %f56;
	ld.global.f32 	%f60, [%rd15+24];
	ld.global.f32 	%f61, [%rd32+24];
	fma.rn.f32 	%f62, %f60, %f61, %f59;
	ld.global.f32 	%f63, [%rd15+28];
	ld.global.f32 	%f64, [%rd32+28];
	fma.rn.f32 	%f113, %f63, %f64, %f62;
	add.s32 	%r31, %r31, 16;
	add.s32 	%r30, %r30, 16;
	add.s64 	%rd32, %rd32, 64;
	setp.ne.s32 	%p4, %r31, 0;
	@%p4 bra 	$L__BB2_4;
$L__BB2_5:
	setp.eq.s32 	%p5, %r3, 0;
	@%p5 bra 	$L__BB2_14;
	and.b32  	%r11, %r23, 7;
	setp.lt.u32 	%p6, %r3, 8;
	@%p6 bra 	$L__BB2_8;
	add.s32 	%r28, %r33, %r2;
	mul.wide.s32 	%rd16, %r28, 4;
	add.s64 	%rd17, %rd2, %rd16;
	ld.global.f32 	%f66, [%rd17];
	mul.wide.u32 	%rd18, %r33, 4;
	add.s64 	%rd19, %rd1, %rd18;
	ld.global.f32 	%f67, [%rd19];
	fma.rn.f32 	%f68, %f66, %f67, %f113;
	ld.global.f32 	%f69, [%rd17+4];
	ld.global.f32 	%f70, [%rd19+4];
	fma.rn.f32 	%f71, %f69, %f70, %f68;
	ld.global.f32 	%f72, [%rd17+8];
	ld.global.f32 	%f73, [%rd19+8];
	fma.rn.f32 	%f74, %f72, %f73, %f71;
	ld.global.f32 	%f75, [%rd17+12];
	ld.global.f32 	%f76, [%rd19+12];
	fma.rn.f32 	%f77, %f75, %f76, %f74;
	ld.global.f32 	%f78, [%rd17+16];
	ld.global.f32 	%f79, [%rd19+16];
	fma.rn.f32 	%f80, %f78, %f79, %f77;
	ld.global.f32 	%f81, [%rd17+20];
	ld.global.f32 	%f82, [%rd19+20];
	fma.rn.f32 	%f83, %f81, %f82, %f80;
	ld.global.f32 	%f84, [%rd17+24];
	ld.global.f32 	%f85, [%rd19+24];
	fma.rn.f32 	%f86, %f84, %f85, %f83;
	ld.global.f32 	%f87, [%rd17+28];
	ld.global.f32 	%f88, [%rd19+28];
	fma.rn.f32 	%f113, %f87, %f88, %f86;
	add.s32 	%r33, %r33, 8;
$L__BB2_8:
	setp.eq.s32 	%p7, %r11, 0;
	@%p7 bra 	$L__BB2_14;
	and.b32  	%r14, %r23, 3;
	setp.lt.u32 	%p8, %r11, 4;
	@%p8 bra 	$L__BB2_11;
	add.s32 	%r29, %r33, %r2;
	mul.wide.s32 	%rd20, %r29, 4;
	add.s64 	%rd21, %rd2, %rd20;
	ld.global.f32 	%f90, [%rd21];
	mul.wide.u32 	%rd22, %r33, 4;
	add.s64 	%rd23, %rd1, %rd22;
	ld.global.f32 	%f91, [%rd23];
	fma.rn.f32 	%f92, %f90, %f91, %f113;
	ld.global.f32 	%f93, [%rd21+4];
	ld.global.f32 	%f94, [%rd23+4];
	fma.rn.f32 	%f95, %f93, %f94, %f92;
	ld.global.f32 	%f96, [%rd21+8];
	ld.global.f32 	%f97, [%rd23+8];
	fma.rn.f32 	%f98, %f96, %f97, %f95;
	ld.global.f32 	%f99, [%rd21+12];
	ld.global.f32 	%f100, [%rd23+12];
	fma.rn.f32 	%f113, %f99, %f100, %f98;
	add.s32 	%r33, %r33, 4;
$L__BB2_11:
	setp.eq.s32 	%p9, %r14, 0;
	@%p9 bra 	$L__BB2_14;
	mul.wide.u32 	%rd24, %r33, 4;
	add.s64 	%rd33, %rd1, %rd24;
	add.s32 	%r36, %r33, %r2;
	neg.s32 	%r35, %r14;
$L__BB2_13:
	.pragma "nounroll";
	mul.wide.s32 	%rd25, %r36, 4;
	add.s64 	%rd26, %rd2, %rd25;
	ld.global.f32 	%f101, [%rd26];
	ld.global.f32 	%f102, [%rd33];
	fma.rn.f32 	%f113, %f101, %f102, %f113;
	add.s64 	%rd33, %rd33, 4;
	add.s32 	%r36, %r36, 1;
	add.s32 	%r35, %r35, 1;
	setp.ne.s32 	%p10, %r35, 0;
	@%p10 bra 	$L__BB2_13;
$L__BB2_14:
	cvta.to.global.u64 	%rd27, %rd10;
	mul.wide.s32 	%rd28, %r1, 4;
	add.s64 	%rd29, %rd27, %rd28;
	ld.global.f32 	%f103, [%rd29];
	sub.f32 	%f104, %f113, %f103;
	cvta.to.global.u64 	%rd30, %rd11;
	add.s64 	%rd31, %rd30, %rd28;
	st.global.f32 	[%rd31], %f104;
$L__BB2_15:
	ret;

}


// ===== COMPILED SASS (sm_100) =====

	.target	sm_100

	.elftype	@"ET_EXEC"


//--------------------- .note.nv.tkinfo           --------------------------
	.section	.note.nv.tkinfo,"",@"SHT_NOTE"
	.sectionflags	@"SHF_NOTE_NV_TKINFO"
	.tkinfo
        /*0018*/ 	.word	0x00000002
        /*0030*/ 	.string	""
        /*0030*/ 	.string	"ptxas"
        /*0030*/ 	.string	"Cuda compilation tools, release 13.0, V13.0.88"
        /*0030*/ 	.string	"Build cuda_13.0.r13.0/compiler.36424714_0"
        /*0030*/ 	.string	"-arch sm_100 -m 64 "



//--------------------- .note.nv.cuinfo           --------------------------
	.section	.note.nv.cuinfo,"",@"SHT_NOTE"
	.sectionflags	@"SHF_NOTE_NV_CUINFO"
        /*0018*/ 	.short	0x0002
        /*001a*/ 	.short	0x0064
        /*001c*/ 	.short	0x0082
	.zero		2


//--------------------- .nv.info                  --------------------------
	.section	.nv.info,"",@"SHT_CUDA_INFO"
	.align	4


	//----- nvinfo : EIATTR_REGCOUNT
	.align		4
        /*0000*/ 	.byte	0x04, 0x2f
        /*0002*/ 	.short	(.L_1 - .L_0)
	.align		4
.L_0:
        /*0004*/ 	.word	index@(_Z16gradient_descentPfS_fi)
        /*0008*/ 	.word	0x0000000a


	//----- nvinfo : EIATTR_FRAME_SIZE
	.align		4
.L_1:
        /*000c*/ 	.byte	0x04, 0x11
        /*000e*/ 	.short	(.L_3 - .L_2)
	.align		4
.L_2:
        /*0010*/ 	.word	index@(_Z16gradient_descentPfS_fi)
        /*0014*/ 	.word	0x00000000


	//----- nvinfo : EIATTR_REGCOUNT
	.align		4
.L_3:
        /*0018*/ 	.byte	0x04, 0x2f
        /*001a*/ 	.short	(.L_5 - .L_4)
	.align		4
.L_4:
        /*001c*/ 	.word	index@(_Z14mirror_descentPfS_fi)
        /*0020*/ 	.word	0x0000000c


	//----- nvinfo : EIATTR_FRAME_SIZE
	.align		4
.L_5:
        /*0024*/ 	.byte	0x04, 0x11
        /*0026*/ 	.short	(.L_7 - .L_6)
	.align		4
.L_6:
        /*0028*/ 	.word	index@(_Z14mirror_descentPfS_fi)
        /*002c*/ 	.word	0x00000000


	//----- nvinfo : EIATTR_REGCOUNT
	.align		4
.L_7:
        /*0030*/ 	.byte	0x04, 0x2f
        /*0032*/ 	.short	(.L_9 - .L_8)
	.align		4
.L_8:
        /*0034*/ 	.word	index@(_Z16compute_gradientPfS_S_S_i)
        /*0038*/ 	.word	0x0000001e


	//----- nvinfo : EIATTR_FRAME_SIZE
	.align		4
.L_9:
        /*003c*/ 	.byte	0x04, 0x11
        /*003e*/ 	.short	(.L_11 - .L_10)
	.align		4
.L_10:
        /*0040*/ 	.word	index@(_Z16compute_gradientPfS_S_S_i)
        /*0044*/ 	.word	0x00000000


	//----- nvinfo : EIATTR_MIN_STACK_SIZE
	.align		4
.L_11:
        /*0048*/ 	.byte	0x04, 0x12
        /*004a*/ 	.short	(.L_13 - .L_12)
	.align		4
.L_12:
        /*004c*/ 	.word	index@(_Z16compute_gradientPfS_S_S_i)
        /*0050*/ 	.word	0x00000000


	//----- nvinfo : EIATTR_MIN_STACK_SIZE
	.align		4
.L_13:
        /*0054*/ 	.byte	0x04, 0x12
        /*0056*/ 	.short	(.L_15 - .L_14)
	.align		4
.L_14:
        /*0058*/ 	.word	index@(_Z14mirror_descentPfS_fi)
        /*005c*/ 	.word	0x00000000


	//----- nvinfo : EIATTR_MIN_STACK_SIZE
	.align		4
.L_15:
        /*0060*/ 	.byte	0x04, 0x12
        /*0062*/ 	.short	(.L_17 - .L_16)
	.align		4
.L_16:
        /*0064*/ 	.word	index@(_Z16gradient_descentPfS_fi)
        /*0068*/ 	.word	0x00000000
.L_17:


//--------------------- .nv.compat                --------------------------
	.section	.nv.compat,"",@"SHT_CUDA_COMPAT_INFO"
	.align	4
        /*0000*/ 	.byte	0x02, 0x09, 0x00, 0x00, 0x02, 0x02, 0x01, 0x00, 0x02, 0x05, 0x05, 0x00, 0x03, 0x07, 0x01, 0x01
        /*0010*/ 	.byte	0x02, 0x03, 0x00, 0x00, 0x02, 0x06, 0x01, 0x00, 0x04, 0x0b, 0x08, 0x00, 0x09, 0x00, 0x00, 0x00
        /*0020*/ 	.byte	0x00, 0x00, 0x00, 0x00


//--------------------- .nv.info._Z16compute_gradientPfS_S_S_i --------------------------
	.section	.nv.info._Z16compute_gradientPfS_S_S_i,"",@"SHT_CUDA_INFO"
	.sectionflags	@""
	.align	4


	//----- nvinfo : EIATTR_CUDA_API_VERSION
	.align		4
        /*0000*/ 	.byte	0x04, 0x37
        /*0002*/ 	.short	(.L_19 - .L_18)
.L_18:
        /*0004*/ 	.word	0x00000082


	//----- nvinfo : EIATTR_KPARAM_INFO
	.align		4
.L_19:
        /*0008*/ 	.byte	0x04, 0x17
        /*000a*/ 	.short	(.L_21 - .L_20)
.L_20:
        /*000c*/ 	.word	0x00000000
        /*0010*/ 	.short	0x0004
        /*0012*/ 	.short	0x0020
        /*0014*/ 	.byte	0x00, 0xf0, 0x11, 0x00


	//----- nvinfo : EIATTR_KPARAM_INFO
	.align		4
.L_21:
        /*0018*/ 	.byte	0x04, 0x17
        /*001a*/ 	.short	(.L_23 - .L_22)
.L_22:
        /*001c*/ 	.word	0x00000000
        /*0020*/ 	.short	0x0003
        /*0022*/ 	.short	0x0018
        /*0024*/ 	.byte	0x00, 0xf5, 0x21, 0x00


	//----- nvinfo : EIATTR_KPARAM_INFO
	.align		4
.L_23:
        /*0028*/ 	.byte	0x04, 0x17
        /*002a*/ 	.short	(.L_25 - .L_24)
.L_24:
        /*002c*/ 	.word	0x00000000
        /*0030*/ 	.short	0x0002
        /*0032*/ 	.short	0x0010
        /*0034*/ 	.byte	0x00, 0xf5, 0x21, 0x00


	//----- nvinfo : EIATTR_KPARAM_INFO
	.align		4
.L_25:
        /*0038*/ 	.byte	0x04, 0x17
        /*003a*/ 	.short	(.L_27 - .L_26)
.L_26:
        /*003c*/ 	.word	0x00000000
        /*0040*/ 	.short	0x0001
        /*0042*/ 	.short	0x0008
        /*0044*/ 	.byte	0x00, 0xf5, 0x21, 0x00


	//----- nvinfo : EIATTR_KPARAM_INFO
	.align		4
.L_27:
        /*0048*/ 	.byte	0x04, 0x17
        /*004a*/ 	.short	(.L_29 - .L_28)
.L_28:
        /*004c*/ 	.word	0x00000000
        /*0050*/ 	.short	0x0000
        /*0052*/ 	.short	0x0000
        /*0054*/ 	.byte	0x00, 0xf5, 0x21, 0x00


	//----- nvinfo : EIATTR_SPARSE_MMA_MASK
	.align		4
.L_29:
        /*0058*/ 	.byte	0x03, 0x50
        /*005a*/ 	.short	0x0000


	//----- nvinfo : EIATTR_MAXREG_COUNT
	.align		4
        /*005c*/ 	.byte	0x03, 0x1b
        /*005e*/ 	.short	0x00ff


	//----- nvinfo : EIATTR_MERCURY_ISA_VERSION
	.align		4
        /*0060*/ 	.byte	0x03, 0x5f
        /*0062*/ 	.short	0x0101


	//----- nvinfo : EIATTR_VRC_CTA_INIT_COUNT
	.align		4
        /*0064*/ 	.byte	0x02, 0x4a
	.zero		1
	.zero		1


	//----- nvinfo : EIATTR_EXIT_INSTR_OFFSETS
	.align		4
        /*0068*/ 	.byte	0x04, 0x1c
        /*006a*/ 	.short	(.L_31 - .L_30)


	//   ....[0]....
.L_30:
        /*006c*/ 	.word	0x00000070


	//   ....[1]....
        /*0070*/ 	.word	0x00000ac0


	//----- nvinfo : EIATTR_CBANK_PARAM_SIZE
	.align		4
.L_31:
        /*0074*/ 	.byte	0x03, 0x19
        /*0076*/ 	.short	0x0024


	//----- nvinfo : EIATTR_PARAM_CBANK
	.align		4
        /*0078*/ 	.byte	0x04, 0x0a
        /*007a*/ 	.short	(.L_33 - .L_32)
	.align		4
.L_32:
        /*007c*/ 	.word	index@(.nv.constant0._Z16compute_gradientPfS_S_S_i)
        /*0080*/ 	.short	0x0380
        /*0082*/ 	.short	0x0024


	//----- nvinfo : EIATTR_SW_WAR
	.align		4
.L_33:
        /*0084*/ 	.byte	0x04, 0x36
        /*0086*/ 	.short	(.L_35 - .L_34)
.L_34:
        /*0088*/ 	.word	0x00000008
.L_35:


//--------------------- .nv.info._Z14mirror_descentPfS_fi --------------------------
	.section	.nv.info._Z14mirror_descentPfS_fi,"",@"SHT_CUDA_INFO"
	.sectionflags	@""
	.align	4


	//----- nvinfo : EIATTR_CUDA_API_VERSION
	.align		4
        /*0000*/ 	.byte	0x04, 0x37
        /*0002*/ 	.short	(.L_37 - .L_36)
.L_36:
        /*0004*/ 	.word	0x00000082


	//----- nvinfo : EIATTR_KPARAM_INFO
	.align		4
.L_37:
        /*0008*/ 	.byte	0x04, 0x17
        /*000a*/ 	.short	(.L_39 - .L_38)
.L_38:
        /*000c*/ 	.word	0x00000000
        /*0010*/ 	.short	0x0003
        /*0012*/ 	.short	0x0014
        /*0014*/ 	.byte	0x00, 0xf0, 0x11, 0x00


	//----- nvinfo : EIATTR_KPARAM_INFO
	.align		4
.L_39:
        /*0018*/ 	.byte	0x04, 0x17
        /*001a*/ 	.short	(.L_41 - .L_40)
.L_40:
        /*001c*/ 	.word	0x00000000
        /*0020*/ 	.short	0x0002
        /*0022*/ 	.short	0x0010
        /*0024*/ 	.byte	0x00, 0xf0, 0x11, 0x00


	//----- nvinfo : EIATTR_KPARAM_INFO
	.align		4
.L_41:
        /*0028*/ 	.byte	0x04, 0x17
        /*002a*/ 	.short	(.L_43 - .L_42)
.L_42:
        /*002c*/ 	.word	0x00000000
        /*0030*/ 	.short	0x0001
        /*0032*/ 	.short	0x0008
        /*0034*/ 	.byte	0x00, 0xf5, 0x21, 0x00


	//----- nvinfo : EIATTR_KPARAM_INFO
	.align		4
.L_43:
        /*0038*/ 	.byte	0x04, 0x17
        /*003a*/ 	.short	(.L_45 - .L_44)
.L_44:
        /*003c*/ 	.word	0x00000000
        /*0040*/ 	.short	0x0000
        /*0042*/ 	.short	0x0000
        /*0044*/ 	.byte	0x00, 0xf5, 0x21, 0x00


	//----- nvinfo : EIATTR_SPARSE_MMA_MASK
	.align		4
.L_45:
        /*0048*/ 	.byte	0x03, 0x50
        /*004a*/ 	.short	0x0000


	//----- nvinfo : EIATTR_MAXREG_COUNT
	.align		4
        /*004c*/ 	.byte	0x03, 0x1b
        /*004e*/ 	.short	0x00ff


	//----- nvinfo : EIATTR_MERCURY_ISA_VERSION
	.align		4
        /*0050*/ 	.byte	0x03, 0x5f
        /*0052*/ 	.short	0x0101


	//----- nvinfo : EIATTR_VRC_CTA_INIT_COUNT
	.align		4
        /*0054*/ 	.byte	0x02, 0x4a
	.zero		1
	.zero		1


	//----- nvinfo : EIATTR_EXIT_INSTR_OFFSETS
	.align		4
        /*0058*/ 	.byte	0x04, 0x1c
        /*005a*/ 	.short	(.L_47 - .L_46)


	//   ....[0]....
.L_46:
        /*005c*/ 	.word	0x00000070


	//   ....[1]....
        /*0060*/ 	.word	0x00000320


	//----- nvinfo : EIATTR_CBANK_PARAM_SIZE
	.align		4
.L_47:
        /*0064*/ 	.byte	0x03, 0x19
        /*0066*/ 	.short	0x0018


	//----- nvinfo : EIATTR_PARAM_CBANK
	.align		4
        /*0068*/ 	.byte	0x04, 0x0a
        /*006a*/ 	.short	(.L_49 - .L_48)
	.align		4
.L_48:
        /*006c*/ 	.word	index@(.nv.constant0._Z14mirror_descentPfS_fi)
        /*0070*/ 	.short	0x0380
        /*0072*/ 	.short	0x0018


	//----- nvinfo : EIATTR_SW_WAR
	.align		4
.L_49:
        /*0074*/ 	.byte	0x04, 0x36
        /*0076*/ 	.short	(.L_51 - .L_50)
.L_50:
        /*0078*/ 	.word	0x00000008
.L_51:


//--------------------- .nv.info._Z16gradient_descentPfS_fi --------------------------
	.section	.nv.info._Z16gradient_descentPfS_fi,"",@"SHT_CUDA_INFO"
	.sectionflags	@""
	.align	4


	//----- nvinfo : EIATTR_CUDA_API_VERSION
	.align		4
        /*0000*/ 	.byte	0x04, 0x37
        /*0002*/ 	.short	(.L_53 - .L_52)
.L_52:
        /*0004*/ 	.word	0x00000082


	//----- nvinfo : EIATTR_KPARAM_INFO
	.align		4
.L_53:
        /*0008*/ 	.byte	0x04, 0x17
        /*000a*/ 	.short	(.L_55 - .L_54)
.L_54:
        /*000c*/ 	.word	0x00000000
        /*0010*/ 	.short	0x0003
        /*0012*/ 	.short	0x0014
        /*0014*/ 	.byte	0x00, 0xf0, 0x11, 0x00


	//----- nvinfo : EIATTR_KPARAM_INFO
	.align		4
.L_55:
        /*0018*/ 	.byte	0x04, 0x17
        /*001a*/ 	.short	(.L_57 - .L_56)
.L_56:
        /*001c*/ 	.word	0x00000000
        /*0020*/ 	.short	0x0002
        /*0022*/ 	.short	0x0010
        /*0024*/ 	.byte	0x00, 0xf0, 0x11, 0x00


	//----- nvinfo : EIATTR_KPARAM_INFO
	.align		4
.L_57:
        /*0028*/ 	.byte	0x04, 0x17
        /*002a*/ 	.short	(.L_59 - .L_58)
.L_58:
        /*002c*/ 	.word	0x00000000
        /*0030*/ 	.short	0x0001
        /*0032*/ 	.short	0x0008
        /*0034*/ 	.byte	0x00, 0xf5, 0x21, 0x00


	//----- nvinfo : EIATTR_KPARAM_INFO
	.align		4
.L_59:
        /*0038*/ 	.byte	0x04, 0x17
        /*003a*/ 	.short	(.L_61 - .L_60)
.L_60:
        /*003c*/ 	.word	0x00000000
        /*0040*/ 	.short	0x0000
        /*0042*/ 	.short	0x0000
        /*0044*/ 	.byte	0x00, 0xf5, 0x21, 0x00


	//----- nvinfo : EIATTR_SPARSE_MMA_MASK
	.align		4
.L_61:
        /*0048*/ 	.byte	0x03, 0x50
        /*004a*/ 	.short	0x0000


	//----- nvinfo : EIATTR_MAXREG_COUNT
	.align		4
        /*004c*/ 	.byte	0x03, 0x1b
        /*004e*/ 	.short	0x00ff


	//----- nvinfo : EIATTR_MERCURY_ISA_VERSION
	.align		4
        /*0050*/ 	.byte	0x03, 0x5f
        /*0052*/ 	.short	0x0101


	//----- nvinfo : EIATTR_VRC_CTA_INIT_COUNT
	.align		4
        /*0054*/ 	.byte	0x02, 0x4a
	.zero		1
	.zero		1


	//----- nvinfo : EIATTR_EXIT_INSTR_OFFSETS
	.align		4
        /*0058*/ 	.byte	0x04, 0x1c
        /*005a*/ 	.short	(.L_63 - .L_62)


	//   ....[0]....
.L_62:
        /*005c*/ 	.word	0x00000070


	//   ....[1]....
        /*0060*/ 	.word	0x00000120


	//----- nvinfo : EIATTR_CBANK_PARAM_SIZE
	.align		4
.L_63:
        /*0064*/ 	.byte	0x03, 0x19
        /*0066*/ 	.short	0x0018


	//----- nvinfo : EIATTR_PARAM_CBANK
	.align		4
        /*0068*/ 	.byte	0x04, 0x0a
        /*006a*/ 	.short	(.L_65 - .L_64)
	.align		4
.L_64:
        /*006c*/ 	.word	index@(.nv.constant0._Z16gradient_descentPfS_fi)
        /*0070*/ 	.short	0x0380
        /*0072*/ 	.short	0x0018


	//----- nvinfo : EIATTR_SW_WAR
	.align		4
.L_65:
        /*0074*/ 	.byte	0x04, 0x36
        /*0076*/ 	.short	(.L_67 - .L_66)
.L_66:
        /*0078*/ 	.word	0x00000008
.L_67:


//--------------------- .nv.callgraph             --------------------------
	.section	.nv.callgraph,"",@"SHT_CUDA_CALLGRAPH"
	.align	4
	.sectionentsize	8
	.align		4
        /*0000*/ 	.word	0x00000000
	.align		4
        /*0004*/ 	.word	0xffffffff
	.align		4
        /*0008*/ 	.word	0x00000000
	.align		4
        /*000c*/ 	.word	0xfffffffe
	.align		4
        /*0010*/ 	.word	0x00000000
	.align		4
        /*0014*/ 	.word	0xfffffffd
	.align		4
        /*0018*/ 	.word	0x00000000
	.align		4
        /*001c*/ 	.word	0xfffffffc


//--------------------- .text._Z16compute_gradientPfS_S_S_i --------------------------
	.section	.text._Z16compute_gradientPfS_S_S_i,"ax",@progbits
	.align	128
        .global         _Z16compute_gradientPfS_S_S_i
        .type           _Z16compute_gradientPfS_S_S_i,@function
        .size           _Z16compute_gradientPfS_S_S_i,(.L_x_9 - _Z16compute_gradientPfS_S_S_i)
        .other          _Z16compute_gradientPfS_S_S_i,@"STO_CUDA_ENTRY STV_DEFAULT"
_Z16compute_gradientPfS_S_S_i:
.text._Z16compute_gradientPfS_S_S_i:
[----:B------:R-:W-:Y:S01]  /*0000*/  LDC R1, c[0x0][0x37c] ;  /* 0x0000df00ff017b82 */ /* 0x000fe20000000800 */
[----:B------:R-:W0:Y:S07]  /*0010*/  S2R R3, SR_TID.X ;  /* 0x0000000000037919 */ /* 0x000e2e0000002100 */
[----:B------:R-:W0:Y:S01]  /*0020*/  S2UR UR4, SR_CTAID.X ;  /* 0x00000000000479c3 */ /* 0x000e220000002500 */
[----:B------:R-:W1:Y:S07]  /*0030*/  LDCU UR16, c[0x0][0x3a0] ;  /* 0x00007400ff1077ac */ /* 0x000e6e0008000800 */
[----:B------:R-:W0:Y:S02]  /*0040*/  LDC R0, c[0x0][0x360] ;  /* 0x0000d800ff007b82 */ /* 0x000e240000000800 */
[----:B0-----:R-:W-:-:S05]  /*0050*/  IMAD R0, R0, UR4, R3 ;  /* 0x0000000400007c24 */ /* 0x001fca000f8e0203 */
[----:B-1----:R-:W-:-:S13]  /*0060*/  ISETP.GE.AND P0, PT, R0, UR16, PT ;  /* 0x0000001000007c0c */ /* 0x002fda000bf06270 */
[----:B------:R-:W-:Y:S05]  /*0070*/  @P0 EXIT ;  /* 0x000000000000094d */ /* 0x000fea0003800000 */
[----:B------:R-:W-:Y:S01]  /*0080*/  UISETP.GE.AND UP0, UPT, UR16, 0x1, UPT ;  /* 0x000000011000788c */ /* 0x000fe2000bf06270 */
[----:B------:R-:W-:Y:S01]  /*0090*/  HFMA2 R15, -RZ, RZ, 0, 0 ;  /* 0x00000000ff0f7431 */ /* 0x000fe200000001ff */
[----:B------:R-:W0:Y:S07]  /*00a0*/  LDCU.64 UR14, c[0x0][0x358] ;  /* 0x00006b00ff0e77ac */ /* 0x000e2e0008000a00 */
[----:B------:R-:W-:Y:S05]  /*00b0*/  BRA.U !UP0, `(.L_x_0) ;  /* 0x0000000908647547 */ /* 0x000fea000b800000 */
[----:B------:R-:W-:Y:S02]  /*00c0*/  UISETP.GE.U32.AND UP1, UPT, UR16, 0x10, UPT ;  /* 0x000000101000788c */ /* 0x000fe4000bf26070 */
[----:B------:R-:W-:Y:S01]  /*00d0*/  IMAD R7, R0, UR16, RZ ;  /* 0x0000001000077c24 */ /* 0x000fe2000f8e02ff */
[----:B------:R-:W-:Y:S01]  /*00e0*/  ULOP3.LUT UR12, UR16, 0xf, URZ, 0xc0, !UPT ;  /* 0x0000000f100c7892 */ /* 0x000fe2000f8ec0ff */
[----:B------:R-:W-:Y:S02]  /*00f0*/  MOV R15, RZ ;  /* 0x000000ff000f7202 */ /* 0x000fe40000000f00 */
[----:B------:R-:W-:Y:S01]  /*0100*/  MOV R8, RZ ;  /* 0x000000ff00087202 */ /* 0x000fe20000000f00 */
[----:B------:R-:W-:Y:S02]  /*0110*/  UISETP.NE.AND UP0, UPT, UR12, URZ, UPT ;  /* 0x000000ff0c00728c */ /* 0x000fe4000bf05270 */
[----:B------:R-:W-:Y:S09]  /*0120*/  BRA.U !UP1, `(.L_x_1) ;  /* 0x0000000509147547 */ /* 0x000ff2000b800000 */
[----:B------:R-:W1:Y:S01]  /*0130*/  LDCU.128 UR8, c[0x0][0x380] ;  /* 0x00007000ff0877ac */ /* 0x000e620008000c00 */
[----:B------:R-:W-:Y:S02]  /*0140*/  MOV R15, RZ ;  /* 0x000000ff000f7202 */ /* 0x000fe40000000f00 */
[----:B------:R-:W-:Y:S01]  /*0150*/  MOV R6, R7 ;  /* 0x0000000700067202 */ /* 0x000fe20000000f00 */
[----:B------:R-:W-:-:S06]  /*0160*/  ULOP3.LUT UR13, UR16, 0x7ffffff0, URZ, 0xc0, !UPT ;  /* 0x7ffffff0100d7892 */ /* 0x000fcc000f8ec0ff */
[----:B------:R-:W-:Y:S01]  /*0170*/  MOV R8, UR13 ;  /* 0x0000000d00087c02 */ /* 0x000fe20008000f00 */
[----:B-1----:R-:W-:Y:S02]  /*0180*/  UIADD3 UR4, UP2, UPT, UR10, 0x20, URZ ;  /* 0x000000200a047890 */ /* 0x002fe4000ff5e0ff */
[----:B------:R-:W-:Y:S02]  /*0190*/  UIADD3 UR6, UP1, UPT, UR8, 0x20, URZ ;  /* 0x0000002008067890 */ /* 0x000fe4000ff3e0ff */
[----:B------:R-:W-:Y:S02]  /*01a0*/  UIADD3.X UR5, UPT, UPT, URZ, UR11, URZ, UP2, !UPT ;  /* 0x0000000bff057290 */ /* 0x000fe400097fe4ff */
[----:B------:R-:W-:Y:S01]  /*01b0*/  MOV R2, UR4 ;  /* 0x0000000400027c02 */ /* 0x000fe20008000f00 */
[----:B------:R-:W-:Y:S02]  /*01c0*/  UIADD3 UR8, UPT, UPT, -UR13, URZ, URZ ;  /* 0x000000ff0d087290 */ /* 0x000fe4000fffe1ff */
[----:B------:R-:W-:Y:S01]  /*01d0*/  UIADD3.X UR7, UPT, UPT, URZ, UR9, URZ, UP1, !UPT ;  /* 0x00000009ff077290 */ /* 0x000fe20008ffe4ff */
[----:B------:R-:W-:-:S11]  /*01e0*/  MOV R3, UR5 ;  /* 0x0000000500037c02 */ /* 0x000fd60008000f00 */
.L_x_2:
[----:B------:R-:W-:Y:S01]  /*01f0*/  MOV R4, UR6 ;  /* 0x0000000600047c02 */ /* 0x000fe20008000f00 */
[----:B0-----:R-:W2:Y:S01]  /*0200*/  LDG.E R17, desc[UR14][R2.64+-0x20] ;  /* 0xffffe00e02117981 */ /* 0x001ea2000c1e1900 */
[----:B------:R-:W-:-:S03]  /*0210*/  MOV R5, UR7 ;  /* 0x0000000700057c02 */ /* 0x000fc60008000f00 */
[----:B------:R-:W3:Y:S01]  /*0220*/  LDG.E R25, desc[UR14][R2.64+-0x1c] ;  /* 0xffffe40e02197981 */ /* 0x000ee2000c1e1900 */
[----:B------:R-:W-:-:S03]  /*0230*/  IMAD.WIDE R4, R6, 0x4, R4 ;  /* 0x0000000406047825 */ /* 0x000fc600078e0204 */
[----:B------:R-:W4:Y:S04]  /*0240*/  LDG.E R19, desc[UR14][R2.64+-0x18] ;  /* 0xffffe80e02137981 */ /* 0x000f28000c1e1900 */
[----:B------:R-:W2:Y:S04]  /*0250*/  LDG.E R16, desc[UR14][R4.64+-0x20] ;  /* 0xffffe00e04107981 */ /* 0x000ea8000c1e1900 */
[----:B------:R-:W3:Y:S04]  /*0260*/  LDG.E R18, desc[UR14][R4.64+-0x1c] ;  /* 0xffffe40e04127981 */ /* 0x000ee8000c1e1900 */
[----:B------:R-:W4:Y:S04]  /*0270*/  LDG.E R20, desc[UR14][R4.64+-0x18] ;  /* 0xffffe80e04147981 */ /* 0x000f28000c1e1900 */
[----:B------:R-:W5:Y:S04]  /*0280*/  LDG.E R22, desc[UR14][R2.64+-0x14] ;  /* 0xffffec0e02167981 */ /* 0x000f68000c1e1900 */
        /* <DEDUP_REMOVED lines=8> */
[----:B------:R-:W5:Y:S01]  /*0310*/  LDG.E R14, desc[UR14][R4.64+-0x4] ;  /* 0xfffffc0e040e7981 */ /* 0x000f62000c1e1900 */
[----:B--2---:R-:W-:-:S03]  /*0320*/  FFMA R17, R16, R17, R15 ;  /* 0x0000001110117223 */ /* 0x004fc6000000000f */
[----:B------:R-:W2:Y:S04]  /*0330*/  LDG.E R15, desc[UR14][R2.64] ;  /* 0x0000000e020f7981 */ /* 0x000ea8000c1e1900 */
[----:B------:R-:W2:Y:S01]  /*0340*/  LDG.E R16, desc[UR14][R4.64] ;  /* 0x0000000e04107981 */ /* 0x000ea2000c1e1900 */
[----:B---3--:R-:W-:-:S03]  /*0350*/  FFMA R25, R18, R25, R17 ;  /* 0x0000001912197223 */ /* 0x008fc60000000011 */
[----:B------:R-:W3:Y:S01]  /*0360*/  LDG.E R17, desc[UR14][R2.64+0x4] ;  /* 0x0000040e02117981 */ /* 0x000ee2000c1e1900 */
[----:B----4-:R-:W-:-:S03]  /*0370*/  FFMA R26, R20, R19, R25 ;  /* 0x00000013141a7223 */ /* 0x010fc60000000019 */
[----:B------:R-:W3:Y:S04]  /*0380*/  LDG.E R18, desc[UR14][R4.64+0x4] ;  /* 0x0000040e04127981 */ /* 0x000ee8000c1e1900 */
[----:B------:R-:W4:Y:S01]  /*0390*/  LDG.E R20, desc[UR14][R2.64+0x8] ;  /* 0x0000080e02147981 */ /* 0x000f22000c1e1900 */
[----:B-----5:R-:W-:-:S03]  /*03a0*/  FFMA R25, R21, R22, R26 ;  /* 0x0000001615197223 */ /* 0x020fc6000000001a */
[----:B------:R-:W4:Y:S04]  /*03b0*/  LDG.E R19, desc[UR14][R4.64+0x8] ;  /* 0x0000080e04137981 */ /* 0x000f28000c1e1900 */
[----:B------:R-:W5:Y:S01]  /*03c0*/  LDG.E R22, desc[UR14][R2.64+0xc] ;  /* 0x00000c0e02167981 */ /* 0x000f62000c1e1900 */
[----:B------:R-:W-:-:S03]  /*03d0*/  FFMA R25, R24, R23, R25 ;  /* 0x0000001718197223 */ /* 0x000fc60000000019 */
[----:B------:R-:W5:Y:S04]  /*03e0*/  LDG.E R21, desc[UR14][R4.64+0xc] ;  /* 0x00000c0e04157981 */ /* 0x000f68000c1e1900 */
[----:B------:R-:W5:Y:S01]  /*03f0*/  LDG.E R24, desc[UR14][R2.64+0x10] ;  /* 0x0000100e02187981 */ /* 0x000f62000c1e1900 */
[----:B------:R-:W-:-:S03]  /*0400*/  FFMA R25, R10, R9, R25 ;  /* 0x000000090a197223 */ /* 0x000fc60000000019 */
[----:B------:R-:W5:Y:S04]  /*0410*/  LDG.E R23, desc[UR14][R4.64+0x10] ;  /* 0x0000100e04177981 */ /* 0x000f68000c1e1900 */
[----:B------:R-:W5:Y:S01]  /*0420*/  LDG.E R10, desc[UR14][R2.64+0x14] ;  /* 0x0000140e020a7981 */ /* 0x000f62000c1e1900 */
[----:B------:R-:W-:-:S03]  /*0430*/  FFMA R27, R12, R11, R25 ;  /* 0x0000000b0c1b7223 */ /* 0x000fc60000000019 */
[----:B------:R-:W5:Y:S04]  /*0440*/  LDG.E R9, desc[UR14][R4.64+0x14] ;  /* 0x0000140e04097981 */ /* 0x000f68000c1e1900 */
[----:B------:R-:W5:Y:S04]  /*0450*/  LDG.E R11, desc[UR14][R2.64+0x18] ;  /* 0x0000180e020b7981 */ /* 0x000f68000c1e1900 */
[----:B------:R-:W5:Y:S04]  /*0460*/  LDG.E R12, desc[UR14][R4.64+0x18] ;  /* 0x0000180e040c7981 */ /* 0x000f68000c1e1900 */
[----:B------:R-:W5:Y:S04]  /*0470*/  LDG.E R25, desc[UR14][R4.64+0x1c] ;  /* 0x00001c0e04197981 */ /* 0x000f68000c1e1900 */
[----:B------:R0:W5:Y:S01]  /*0480*/  LDG.E R26, desc[UR14][R2.64+0x1c] ;  /* 0x00001c0e021a7981 */ /* 0x000162000c1e1900 */
[----:B------:R-:W-:Y:S01]  /*0490*/  FFMA R13, R14, R13, R27 ;  /* 0x0000000d0e0d7223 */ /* 0x000fe2000000001b */
[----:B------:R-:W-:-:S04]  /*04a0*/  UIADD3 UR8, UPT, UPT, UR8, 0x10, URZ ;  /* 0x0000001008087890 */ /* 0x000fc8000fffe0ff */
[----:B------:R-:W-:Y:S01]  /*04b0*/  UISETP.NE.AND UP1, UPT, UR8, URZ, UPT ;  /* 0x000000ff0800728c */ /* 0x000fe2000bf25270 */
[----:B0-----:R-:W-:Y:S02]  /*04c0*/  IADD3 R2, P0, PT, R2, 0x40, RZ ;  /* 0x0000004002027810 */ /* 0x001fe40007f1e0ff */
[----:B------:R-:W-:Y:S02]  /*04d0*/  IADD3 R6, PT, PT, R6, 0x10, RZ ;  /* 0x0000001006067810 */ /* 0x000fe40007ffe0ff */
[----:B------:R-:W-:Y:S01]  /*04e0*/  IADD3.X R3, PT, PT, RZ, R3, RZ, P0, !PT ;  /* 0x00000003ff037210 */ /* 0x000fe200007fe4ff */
[----:B--2---:R-:W-:-:S04]  /*04f0*/  FFMA R13, R16, R15, R13 ;  /* 0x0000000f100d7223 */ /* 0x004fc8000000000d */
[----:B---3--:R-:W-:-:S04]  /*0500*/  FFMA R18, R18, R17, R13 ;  /* 0x0000001112127223 */ /* 0x008fc8000000000d */
[----:B----4-:R-:W-:-:S04]  /*0510*/  FFMA R18, R19, R20, R18 ;  /* 0x0000001413127223 */ /* 0x010fc80000000012 */
[----:B-----5:R-:W-:-:S04]  /*0520*/  FFMA R18, R21, R22, R18 ;  /* 0x0000001615127223 */ /* 0x020fc80000000012 */
[----:B------:R-:W-:-:S04]  /*0530*/  FFMA R18, R23, R24, R18 ;  /* 0x0000001817127223 */ /* 0x000fc80000000012 */
[----:B------:R-:W-:-:S04]  /*0540*/  FFMA R9, R9, R10, R18 ;  /* 0x0000000a09097223 */ /* 0x000fc80000000012 */
[----:B------:R-:W-:-:S04]  /*0550*/  FFMA R12, R12, R11, R9 ;  /* 0x0000000b0c0c7223 */ /* 0x000fc80000000009 */
[----:B------:R-:W-:Y:S01]  /*0560*/  FFMA R15, R25, R26, R12 ;  /* 0x0000001a190f7223 */ /* 0x000fe2000000000c */
[----:B------:R-:W-:Y:S06]  /*0570*/  BRA.U UP1, `(.L_x_2) ;  /* 0xfffffffd011c7547 */ /* 0x000fec000b83ffff */
.L_x_1:
[----:B------:R-:W-:Y:S05]  /*0580*/  BRA.U !UP0, `(.L_x_0) ;  /* 0x0000000508307547 */ /* 0x000fea000b800000 */
[----:B------:R-:W-:Y:S02]  /*0590*/  UISETP.GE.U32.AND UP0, UPT, UR12, 0x8, UPT ;  /* 0x000000080c00788c */ /* 0x000fe4000bf06070 */
[----:B------:R-:W-:-:S04]  /*05a0*/  ULOP3.LUT UR5, UR16, 0x7, URZ, 0xc0, !UPT ;  /* 0x0000000710057892 */ /* 0x000fc8000f8ec0ff */
[----:B------:R-:W-:-:S03]  /*05b0*/  UISETP.NE.AND UP1, UPT, UR5, URZ, UPT ;  /* 0x000000ff0500728c */ /* 0x000fc6000bf25270 */
[----:B------:R-:W-:Y:S08]  /*05c0*/  BRA.U !UP0, `(.L_x_3) ;  /* 0x0000000108787547 */ /* 0x000ff0000b800000 */
[----:B------:R-:W1:Y:S01]  /*05d0*/  LDC.64 R2, c[0x0][0x380] ;  /* 0x0000e000ff027b82 */ /* 0x000e620000000a00 */
[----:B------:R-:W-:-:S07]  /*05e0*/  IADD3 R9, PT, PT, R7, R8, RZ ;  /* 0x0000000807097210 */ /* 0x000fce0007ffe0ff */
[----:B------:R-:W2:Y:S01]  /*05f0*/  LDC.64 R4, c[0x0][0x388] ;  /* 0x0000e200ff047b82 */ /* 0x000ea20000000a00 */
[----:B-1----:R-:W-:-:S05]  /*0600*/  IMAD.WIDE R2, R9, 0x4, R2 ;  /* 0x0000000409027825 */ /* 0x002fca00078e0202 */
[----:B0-----:R-:W3:Y:S01]  /*0610*/  LDG.E R10, desc[UR14][R2.64] ;  /* 0x0000000e020a7981 */ /* 0x001ee2000c1e1900 */
[----:B--2---:R-:W-:-:S03]  /*0620*/  IMAD.WIDE.U32 R4, R8, 0x4, R4 ;  /* 0x0000000408047825 */ /* 0x004fc600078e0004 */
[----:B------:R-:W2:Y:S04]  /*0630*/  LDG.E R13, desc[UR14][R2.64+0x4] ;  /* 0x0000040e020d7981 */ /* 0x000ea8000c1e1900 */
[----:B------:R-:W3:Y:S04]  /*0640*/  LDG.E R11, desc[UR14][R4.64] ;  /* 0x0000000e040b7981 */ /* 0x000ee8000c1e1900 */
[----:B------:R-:W2:Y:S04]  /*0650*/  LDG.E R12, desc[UR14][R4.64+0x4] ;  /* 0x0000040e040c7981 */ /* 0x000ea8000c1e1900 */
[----:B------:R-:W4:Y:S04]  /*0660*/  LDG.E R17, desc[UR14][R2.64+0x8] ;  /* 0x0000080e02117981 */ /* 0x000f28000c1e1900 */
        /* <DEDUP_REMOVED lines=11> */
[----:B------:R-:W-:Y:S01]  /*0720*/  IADD3 R8, PT, PT, R8, 0x8, RZ ;  /* 0x0000000808087810 */ /* 0x000fe20007ffe0ff */
[----:B---3--:R-:W-:-:S04]  /*0730*/  FFMA R10, R10, R11, R15 ;  /* 0x0000000b0a0a7223 */ /* 0x008fc8000000000f */
[----:B--2---:R-:W-:-:S04]  /*0740*/  FFMA R10, R13, R12, R10 ;  /* 0x0000000c0d0a7223 */ /* 0x004fc8000000000a */
[----:B----4-:R-:W-:-:S04]  /*0750*/  FFMA R10, R17, R14, R10 ;  /* 0x0000000e110a7223 */ /* 0x010fc8000000000a */
[----:B-----5:R-:W-:-:S04]  /*0760*/  FFMA R10, R19, R16, R10 ;  /* 0x00000010130a7223 */ /* 0x020fc8000000000a */
[----:B------:R-:W-:-:S04]  /*0770*/  FFMA R10, R21, R18, R10 ;  /* 0x00000012150a7223 */ /* 0x000fc8000000000a */
[----:B------:R-:W-:-:S04]  /*0780*/  FFMA R23, R23, R20, R10 ;  /* 0x0000001417177223 */ /* 0x000fc8000000000a */
[----:B------:R-:W-:-:S04]  /*0790*/  FFMA R6, R6, R9, R23 ;  /* 0x0000000906067223 */ /* 0x000fc80000000017 */
[----:B------:R-:W-:-:S07]  /*07a0*/  FFMA R15, R25, R22, R6 ;  /* 0x00000016190f7223 */ /* 0x000fce0000000006 */
.L_x_3:
        /* <DEDUP_REMOVED lines=17> */
[----:B------:R-:W5:Y:S01]  /*08c0*/  LDG.E R14, desc[UR14][R4.64+0xc] ;  /* 0x00000c0e040e7981 */ /* 0x000f62000c1e1900 */
[----:B------:R-:W-:Y:S01]  /*08d0*/  IADD3 R8, PT, PT, R8, 0x4, RZ ;  /* 0x0000000408087810 */ /* 0x000fe20007ffe0ff */
[----:B---3--:R-:W-:-:S04]  /*08e0*/  FFMA R6, R6, R9, R15 ;  /* 0x0000000906067223 */ /* 0x008fc8000000000f */
[----:B--2---:R-:W-:-:S04]  /*08f0*/  FFMA R6, R11, R10, R6 ;  /* 0x0000000a0b067223 */ /* 0x004fc80000000006 */
[----:B----4-:R-:W-:-:S04]  /*0900*/  FFMA R6, R13, R12, R6 ;  /* 0x0000000c0d067223 */ /* 0x010fc80000000006 */
[----:B-----5:R-:W-:-:S07]  /*0910*/  FFMA R15, R17, R14, R6 ;  /* 0x0000000e110f7223 */ /* 0x020fce0000000006 */
.L_x_4:
[----:B------:R-:W-:Y:S05]  /*0920*/  BRA.U !UP1, `(.L_x_0) ;  /* 0x0000000109487547 */ /* 0x000fea000b800000 */
[----:B------:R-:W1:Y:S01]  /*0930*/  LDC.64 R2, c[0x0][0x388] ;  /* 0x0000e200ff027b82 */ /* 0x000e620000000a00 */
[----:B------:R-:W-:Y:S01]  /*0940*/  IADD3 R7, PT, PT, R7, R8, RZ ;  /* 0x0000000807077210 */ /* 0x000fe20007ffe0ff */
[----:B------:R-:W-:-:S06]  /*0950*/  UIADD3 UR4, UPT, UPT, -UR4, URZ, URZ ;  /* 0x000000ff04047290 */ /* 0x000fcc000fffe1ff */
[----:B------:R-:W2:Y:S01]  /*0960*/  LDC.64 R10, c[0x0][0x380] ;  /* 0x0000e000ff0a7b82 */ /* 0x000ea20000000a00 */
[----:B-1----:R-:W-:-:S03]  /*0970*/  IMAD.WIDE.U32 R2, R8, 0x4, R2 ;  /* 0x0000000408027825 */ /* 0x002fc600078e0002 */
[----:B------:R-:W-:Y:S02]  /*0980*/  MOV R6, R2 ;  /* 0x0000000200067202 */ /* 0x000fe40000000f00 */
[----:B------:R-:W-:-:S07]  /*0990*/  MOV R5, R3 ;  /* 0x0000000300057202 */ /* 0x000fce0000000f00 */
.L_x_5:
[----:B--2---:R-:W-:Y:S01]  /*09a0*/  IMAD.WIDE R2, R7, 0x4, R10 ;  /* 0x0000000407027825 */ /* 0x004fe200078e020a */
[----:B------:R-:W-:-:S05]  /*09b0*/  MOV R4, R6 ;  /* 0x0000000600047202 */ /* 0x000fca0000000f00 */
[----:B0-----:R-:W2:Y:S04]  /*09c0*/  LDG.E R2, desc[UR14][R2.64] ;  /* 0x0000000e02027981 */ /* 0x001ea8000c1e1900 */
[----:B------:R0:W2:Y:S01]  /*09d0*/  LDG.E R4, desc[UR14][R4.64] ;  /* 0x0000000e04047981 */ /* 0x0000a2000c1e1900 */
[----:B------:R-:W-:Y:S01]  /*09e0*/  UIADD3 UR4, UPT, UPT, UR4, 0x1, URZ ;  /* 0x0000000104047890 */ /* 0x000fe2000fffe0ff */
[----:B------:R-:W-:Y:S02]  /*09f0*/  IADD3 R6, P0, PT, R6, 0x4, RZ ;  /* 0x0000000406067810 */ /* 0x000fe40007f1e0ff */
[----:B------:R-:W-:Y:S01]  /*0a00*/  IADD3 R7, PT, PT, R7, 0x1, RZ ;  /* 0x0000000107077810 */ /* 0x000fe20007ffe0ff */
[----:B------:R-:W-:Y:S01]  /*0a10*/  UISETP.NE.AND UP0, UPT, UR4, URZ, UPT ;  /* 0x000000ff0400728c */ /* 0x000fe2000bf05270 */
[----:B0-----:R-:W-:Y:S01]  /*0a20*/  IADD3.X R5, PT, PT, RZ, R5, RZ, P0, !PT ;  /* 0x00000005ff057210 */ /* 0x001fe200007fe4ff */
[----:B--2---:R-:W-:-:S07]  /*0a30*/  FFMA R15, R2, R4, R15 ;  /* 0x00000004020f7223 */ /* 0x004fce000000000f */
[----:B------:R-:W-:Y:S05]  /*0a40*/  BRA.U UP0, `(.L_x_5) ;  /* 0xfffffffd00d47547 */ /* 0x000fea000b83ffff */
.L_x_0:
[----:B------:R-:W1:Y:S08]  /*0a50*/  LDC.64 R2, c[0x0][0x390] ;  /* 0x0000e400ff027b82 */ /* 0x000e700000000a00 */
[----:B------:R-:W2:Y:S01]  /*0a60*/  LDC.64 R4, c[0x0][0x398] ;  /* 0x0000e600ff047b82 */ /* 0x000ea20000000a00 */
[----:B-1----:R-:W-:-:S06]  /*0a70*/  IMAD.WIDE R2, R0, 0x4, R2 ;  /* 0x0000000400027825 */ /* 0x002fcc00078e0202 */
[----:B0-----:R-:W3:Y:S01]  /*0a80*/  LDG.E R2, desc[UR14][R2.64] ;  /* 0x0000000e02027981 */ /* 0x001ee2000c1e1900 */
[----:B--2---:R-:W-:-:S04]  /*0a90*/  IMAD.WIDE R4, R0, 0x4, R4 ;  /* 0x0000000400047825 */ /* 0x004fc800078e0204 */
[----:B---3--:R-:W-:-:S05]  /*0aa0*/  FADD R15, -R2, R15 ;  /* 0x0000000f020f7221 */ /* 0x008fca0000000100 */
[----:B------:R-:W-:Y:S01]  /*0ab0*/  STG.E desc[UR14][R4.64], R15 ;  /* 0x0000000f04007986 */ /* 0x000fe2000c10190e */
[----:B------:R-:W-:Y:S05]  /*0ac0*/  EXIT ;  /* 0x000000000000794d */ /* 0x000fea0003800000 */
.L_x_6:
[----:B------:R-:W-:-:S00]  /*0ad0*/  BRA `(.L_x_6) ;  /* 0xfffffffc00fc7947 */ /* 0x000fc0000383ffff */
[----:B------:R-:W-:-:S00]  /*0ae0*/  NOP ;  /* 0x0000000000007918 */ /* 0x000fc00000000000 */
        /* <DEDUP_REMOVED lines=9> */
.L_x_9:


//--------------------- .text._Z14mirror_descentPfS_fi --------------------------
	.section	.text._Z14mirror_descentPfS_fi,"ax",@progbits
	.align	128
        .global         _Z14mirror_descentPfS_fi
        .type           _Z14mirror_descentPfS_fi,@function
        .size           _Z14mirror_descentPfS_fi,(.L_x_10 - _Z14mirror_descentPfS_fi)
        .other          _Z14mirror_descentPfS_fi,@"STO_CUDA_ENTRY STV_DEFAULT"
_Z14mirror_descentPfS_fi:
.text._Z14mirror_descentPfS_fi:
        /* <DEDUP_REMOVED lines=8> */
[----:B------:R-:W0:Y:S01]  /*0080*/  LDC.64 R2, c[0x0][0x380] ;  /* 0x0000e000ff027b82 */ /* 0x000e220000000a00 */
[----:B------:R-:W1:Y:S07]  /*0090*/  LDCU.64 UR4, c[0x0][0x358] ;  /* 0x00006b00ff0477ac */ /* 0x000e6e0008000a00 */
[----:B------:R-:W2:Y:S01]  /*00a0*/  LDC.64 R4, c[0x0][0x388] ;  /* 0x0000e200ff047b82 */ /* 0x000ea20000000a00 */
[----:B------:R-:W-:Y:S01]  /*00b0*/  HFMA2 R9, -RZ, RZ, 1.5048828125, 33.21875 ;  /* 0x3e055027ff097431 */ /* 0x000fe200000001ff */
[----:B------:R-:W3:Y:S01]  /*00c0*/  LDCU UR6, c[0x0][0x390] ;  /* 0x00007200ff0677ac */ /* 0x000ee20008000800 */
[----:B0-----:R-:W-:-:S05]  /*00d0*/  IMAD.WIDE R2, R7, 0x4, R2 ;  /* 0x0000000407027825 */ /* 0x001fca00078e0202 */
[----:B-1----:R-:W4:Y:S01]  /*00e0*/  LDG.E R0, desc[UR4][R2.64] ;  /* 0x0000000402007981 */ /* 0x002f22000c1e1900 */
[----:B--2---:R-:W-:-:S06]  /*00f0*/  IMAD.WIDE R4, R7, 0x4, R4 ;  /* 0x0000000407047825 */ /* 0x004fcc00078e0204 */
[----:B------:R-:W3:Y:S01]  /*0100*/  LDG.E R5, desc[UR4][R4.64] ;  /* 0x0000000404057981 */ /* 0x000ee2000c1e1900 */
[----:B----4-:R-:W-:-:S04]  /*0110*/  FMNMX R6, R0, 9.9999999747524270788e-07, !PT ;  /* 0x358637bd00067809 */ /* 0x010fc80007800000 */
[C---:B------:R-:W-:Y:S02]  /*0120*/  IADD3 R0, PT, PT, R6.reuse, -0x3f2aaaab, RZ ;  /* 0xc0d5555506007810 */ /* 0x040fe40007ffe0ff */
[----:B------:R-:W-:Y:S02]  /*0130*/  ISETP.GT.U32.AND P0, PT, R6, 0x7f7fffff, PT ;  /* 0x7f7fffff0600780c */ /* 0x000fe40003f04070 */
[----:B------:R-:W-:-:S04]  /*0140*/  LOP3.LUT R7, R0, 0xff800000, RZ, 0xc0, !PT ;  /* 0xff80000000077812 */ /* 0x000fc800078ec0ff */
[----:B------:R-:W-:-:S05]  /*0150*/  IADD3 R0, PT, PT, R6, -R7, RZ ;  /* 0x8000000706007210 */ /* 0x000fca0007ffe0ff */
[----:B------:R-:W-:Y:S01]  /*0160*/  FADD R8, R0, -1 ;  /* 0xbf80000000087421 */ /* 0x000fe20000000000 */
[----:B------:R-:W-:Y:S02]  /*0170*/  I2FP.F32.S32 R0, R7 ;  /* 0x0000000700007245 */ /* 0x000fe40000201400 */
[----:B------:R-:W-:Y:S01]  /*0180*/  MOV R7, 0x7f800000 ;  /* 0x7f80000000077802 */ /* 0x000fe20000000f00 */
[----:B------:R-:W-:Y:S02]  /*0190*/  FFMA R9, R8, -R9, 0.14084610342979431152 ;  /* 0x3e1039f608097423 */ /* 0x000fe40000000809 */
[----:B------:R-:W-:Y:S02]  /*01a0*/  FFMA R0, R0, 1.1920928955078125e-07, RZ ;  /* 0x3400000000007823 */ /* 0x000fe400000000ff */
[----:B------:R-:W-:-:S04]  /*01b0*/  FFMA R9, R8, R9, -0.12148627638816833496 ;  /* 0xbdf8cdcc08097423 */ /* 0x000fc80000000009 */
[----:B------:R-:W-:-:S04]  /*01c0*/  FFMA R9, R8, R9, 0.13980610668659210205 ;  /* 0x3e0f295508097423 */ /* 0x000fc80000000009 */
[----:B------:R-:W-:-:S04]  /*01d0*/  FFMA R9, R8, R9, -0.16684235632419586182 ;  /* 0xbe2ad8b908097423 */ /* 0x000fc80000000009 */
[----:B------:R-:W-:-:S04]  /*01e0*/  FFMA R9, R8, R9, 0.20012299716472625732 ;  /* 0x3e4ced0b08097423 */ /* 0x000fc80000000009 */
[----:B------:R-:W-:-:S04]  /*01f0*/  FFMA R9, R8, R9, -0.24999669194221496582 ;  /* 0xbe7fff2208097423 */ /* 0x000fc80000000009 */
[----:B------:R-:W-:-:S04]  /*0200*/  FFMA R9, R8, R9, 0.33333182334899902344 ;  /* 0x3eaaaa7808097423 */ /* 0x000fc80000000009 */
[----:B------:R-:W-:-:S04]  /*0210*/  FFMA R9, R8, R9, -0.5 ;  /* 0xbf00000008097423 */ /* 0x000fc80000000009 */
[----:B------:R-:W-:-:S04]  /*0220*/  FMUL R9, R8, R9 ;  /* 0x0000000908097220 */ /* 0x000fc80000400000 */
[----:B------:R-:W-:-:S04]  /*0230*/  FFMA R9, R8, R9, R8 ;  /* 0x0000000908097223 */ /* 0x000fc80000000008 */
[----:B------:R-:W-:Y:S01]  /*0240*/  FFMA R0, R0, 0.69314718246459960938, R9 ;  /* 0x3f31721800007823 */ /* 0x000fe20000000009 */
[----:B------:R-:W-:Y:S01]  /*0250*/  @P0 FFMA R0, R6, R7, +INF ;  /* 0x7f80000006000423 */ /* 0x000fe20000000007 */
[----:B------:R-:W-:-:S03]  /*0260*/  HFMA2 R7, -RZ, RZ, 0.96630859375, -0.0022525787353515625 ;  /* 0x3bbb989dff077431 */ /* 0x000fc600000001ff */
[----:B---3--:R-:W-:Y:S01]  /*0270*/  FFMA R0, -R5, UR6, R0 ;  /* 0x0000000605007c23 */ /* 0x008fe20008000100 */
[----:B------:R-:W-:-:S03]  /*0280*/  MOV R5, 0x437c0000 ;  /* 0x437c000000057802 */ /* 0x000fc60000000f00 */
[----:B------:R-:W-:-:S04]  /*0290*/  FFMA.SAT R4, R0, R7, 0.5 ;  /* 0x3f00000000047423 */ /* 0x000fc80000002007 */
[----:B------:R-:W-:-:S04]  /*02a0*/  FFMA.RM R4, R4, R5, 12582913 ;  /* 0x4b40000104047423 */ /* 0x000fc80000004005 */
[C---:B------:R-:W-:Y:S01]  /*02b0*/  FADD R5, R4.reuse, -12583039 ;  /* 0xcb40007f04057421 */ /* 0x040fe20000000000 */
[----:B------:R-:W-:-:S03]  /*02c0*/  SHF.L.U32 R4, R4, 0x17, RZ ;  /* 0x0000001704047819 */ /* 0x000fc600000006ff */
[----:B------:R-:W-:-:S04]  /*02d0*/  FFMA R5, R0, 1.4426950216293334961, -R5 ;  /* 0x3fb8aa3b00057823 */ /* 0x000fc80000000805 */
[----:B------:R-:W-:-:S06]  /*02e0*/  FFMA R5, R0, 1.925963033500011079e-08, R5 ;  /* 0x32a5706000057823 */ /* 0x000fcc0000000005 */
[----:B------:R-:W0:Y:S02]  /*02f0*/  MUFU.EX2 R5, R5 ;  /* 0x0000000500057308 */ /* 0x000e240000000800 */
[----:B0-----:R-:W-:-:S05]  /*0300*/  FMUL R7, R4, R5 ;  /* 0x0000000504077220 */ /* 0x001fca0000400000 */
[----:B------:R-:W-:Y:S01]  /*0310*/  STG.E desc[UR4][R2.64], R7 ;  /* 0x0000000702007986 */ /* 0x000fe2000c101904 */
[----:B------:R-:W-:Y:S05]  /*0320*/  EXIT ;  /* 0x000000000000794d */ /* 0x000fea0003800000 */
.L_x_7:
        /* <DEDUP_REMOVED lines=13> */
.L_x_10:


//--------------------- .text._Z16gradient_descentPfS_fi --------------------------
	.section	.text._Z16gradient_descentPfS_fi,"ax",@progbits
	.align	128
        .global         _Z16gradient_descentPfS_fi
        .type           _Z16gradient_descentPfS_fi,@function
        .size           _Z16gradient_descentPfS_fi,(.L_x_11 - _Z16gradient_descentPfS_fi)
        .other          _Z16gradient_descentPfS_fi,@"STO_CUDA_ENTRY STV_DEFAULT"
_Z16gradient_descentPfS_fi:
.text._Z16gradient_descentPfS_fi:
        /* <DEDUP_REMOVED lines=9> */
[----:B------:R-:W1:Y:S01]  /*0090*/  LDCU.64 UR4, c[0x0][0x358] ;  /* 0x00006b00ff0477ac */ /* 0x000e620008000a00 */
[----:B------:R-:W2:Y:S06]  /*00a0*/  LDCU UR6, c[0x0][0x390] ;  /* 0x00007200ff0677ac */ /* 0x000eac0008000800 */
[----:B------:R-:W3:Y:S01]  /*00b0*/  LDC.64 R4, c[0x0][0x380] ;  /* 0x0000e000ff047b82 */ /* 0x000ee20000000a00 */
[----:B0-----:R-:W-:-:S06]  /*00c0*/  IMAD.WIDE R2, R7, 0x4, R2 ;  /* 0x0000000407027825 */ /* 0x001fcc00078e0202 */
[----:B-1----:R-:W2:Y:S01]  /*00d0*/  LDG.E R2, desc[UR4][R2.64] ;  /* 0x0000000402027981 */ /* 0x002ea2000c1e1900 */
[----:B---3--:R-:W-:-:S05]  /*00e0*/  IMAD.WIDE R4, R7, 0x4, R4 ;  /* 0x0000000407047825 */ /* 0x008fca00078e0204 */
[----:B------:R-:W2:Y:S02]  /*00f0*/  LDG.E R7, desc[UR4][R4.64] ;  /* 0x0000000404077981 */ /* 0x000ea4000c1e1900 */
[----:B--2---:R-:W-:-:S05]  /*0100*/  FFMA R7, -R2, UR6, R7 ;  /* 0x0000000602077c23 */ /* 0x004fca0008000107 */
[----:B------:R-:W-:Y:S01]  /*0110*/  STG.E desc[UR4][R4.64], R7 ;  /* 0x0000000704007986 */ /* 0x000fe2000c101904 */
[----:B------:R-:W-:Y:S05]  /*0120*/  EXIT ;  /* 0x000000000000794d */ /* 0x000fea0003800000 */
.L_x_8:
        /* <DEDUP_REMOVED lines=13> */
.L_x_11:


//--------------------- .nv.shared.reserved.0     --------------------------
	.section	.nv.shared.reserved.0,"aw",@nobits
	.weak		__nv_reservedSMEM_offset_0_alias
	.size		__nv_reservedSMEM_offset_0_alias, 0, 64
	.other		__nv_reservedSMEM_offset_0_alias,@"STO_CUDA_RESERVED_SHARED STV_DEFAULT"
__nv_reservedSMEM_offset_0_alias:
	.zero		0
	.zero		64


//--------------------- .nv.constant0._Z16compute_gradientPfS_S_S_i --------------------------
	.section	.nv.constant0._Z16compute_gradientPfS_S_S_i,"a",@progbits
	.sectionflags	@""
	.align	4
.nv.constant0._Z16compute_gradientPfS_S_S_i:
	.zero		932


//--------------------- .nv.constant0._Z14mirror_descentPfS_fi --------------------------
	.section	.nv.constant0._Z14mirror_descentPfS_fi,"a",@progbits
	.sectionflags	@""
	.align	4
.nv.constant0._Z14mirror_descentPfS_fi:
	.zero		920


//--------------------- .nv.constant0._Z16gradient_descentPfS_fi --------------------------
	.section	.nv.constant0._Z16gradient_descentPfS_fi,"a",@progbits
	.sectionflags	@""
	.align	4
.nv.constant0._Z16gradient_descentPfS_fi:
	.zero		920


//--------------------- SYMBOLS --------------------------

	.type		.nv.reservedSmem.offset0,@object
	.size		.nv.reservedSmem.offset0,0x4
